	.headerflags	@"EF_CUDA_TEXMODE_UNIFIED EF_CUDA_64BIT_ADDRESS EF_CUDA_ACCELERATORS EF_CUDA_SM90 EF_CUDA_VIRTUAL_SM(EF_CUDA_SM90)"
	.elftype	@"ET_EXEC"


//--------------------- .nv.info                  --------------------------
	.section	.nv.info,"",@"SHT_CUDA_INFO"
	.align	4


	//----- nvinfo : EIATTR_REGCOUNT
	.align		4
        /*0000*/ 	.byte	0x04, 0x2f
        /*0002*/ 	.short	(.L_1 - .L_0)
	.align		4
.L_0:
        /*0004*/ 	.word	index@(triton_poi_fused__to_copy_add_mul_ne_pow_sum_view_2)
        /*0008*/ 	.word	0x00000024


	//----- nvinfo : EIATTR_MIN_STACK_SIZE
	.align		4
.L_1:
        /*000c*/ 	.byte	0x04, 0x12
        /*000e*/ 	.short	(.L_3 - .L_2)
	.align		4
.L_2:
        /*0010*/ 	.word	index@(triton_poi_fused__to_copy_add_mul_ne_pow_sum_view_2)
        /*0014*/ 	.word	0x00000000


	//----- nvinfo : EIATTR_FRAME_SIZE
	.align		4
.L_3:
        /*0018*/ 	.byte	0x04, 0x11
        /*001a*/ 	.short	(.L_5 - .L_4)
	.align		4
.L_4:
        /*001c*/ 	.word	index@(triton_poi_fused__to_copy_add_mul_ne_pow_sum_view_2)
        /*0020*/ 	.word	0x00000000


	//----- nvinfo : EIATTR_MIN_STACK_SIZE
	.align		4
.L_5:
        /*0024*/ 	.byte	0x04, 0x12
        /*0026*/ 	.short	(.L_7 - .L_6)
	.align		4
.L_6:
        /*0028*/ 	.word	index@(triton_poi_fused__to_copy_add_mul_ne_pow_sum_view_2)
        /*002c*/ 	.word	0x00000000
.L_7:


//--------------------- .nv.info.triton_poi_fused__to_copy_add_mul_ne_pow_sum_view_2 --------------------------
	.section	.nv.info.triton_poi_fused__to_copy_add_mul_ne_pow_sum_view_2,"",@"SHT_CUDA_INFO"
	.sectionflags	@""
	.align	4


	//----- nvinfo : EIATTR_CUDA_API_VERSION
	.align		4
        /*0000*/ 	.byte	0x04, 0x37
        /*0002*/ 	.short	(.L_9 - .L_8)
.L_8:
        /*0004*/ 	.word	0x0000007c


	//----- nvinfo : EIATTR_KPARAM_INFO
	.align		4
.L_9:
        /*0008*/ 	.byte	0x04, 0x17
        /*000a*/ 	.short	(.L_11 - .L_10)
.L_10:
        /*000c*/ 	.word	0x00000000
        /*0010*/ 	.short	0x000a
        /*0012*/ 	.short	0x0050
        /*0014*/ 	.byte	0x00, 0xf0, 0x11, 0x00


	//----- nvinfo : EIATTR_KPARAM_INFO
	.align		4
.L_11:
        /*0018*/ 	.byte	0x04, 0x17
        /*001a*/ 	.short	(.L_13 - .L_12)
.L_12:
        /*001c*/ 	.word	0x00000000
        /*0020*/ 	.short	0x0009
        /*0022*/ 	.short	0x0048
        /*0024*/ 	.byte	0x00, 0xf4, 0x21, 0x00


	//----- nvinfo : EIATTR_KPARAM_INFO
	.align		4
.L_13:
        /*0028*/ 	.byte	0x04, 0x17
        /*002a*/ 	.short	(.L_15 - .L_14)
.L_14:
        /*002c*/ 	.word	0x00000000
        /*0030*/ 	.short	0x0008
        /*0032*/ 	.short	0x0040
        /*0034*/ 	.byte	0x00, 0xf4, 0x21, 0x00


	//----- nvinfo : EIATTR_KPARAM_INFO
	.align		4
.L_15:
        /*0038*/ 	.byte	0x04, 0x17
        /*003a*/ 	.short	(.L_17 - .L_16)
.L_16:
        /*003c*/ 	.word	0x00000000
        /*0040*/ 	.short	0x0007
        /*0042*/ 	.short	0x0038
        /*0044*/ 	.byte	0x00, 0xf4, 0x21, 0x00


	//----- nvinfo : EIATTR_KPARAM_INFO
	.align		4
.L_17:
        /*0048*/ 	.byte	0x04, 0x17
        /*004a*/ 	.short	(.L_19 - .L_18)
.L_18:
        /*004c*/ 	.word	0x00000000
        /*0050*/ 	.short	0x0006
        /*0052*/ 	.short	0x0030
        /*0054*/ 	.byte	0x00, 0xf4, 0x21, 0x00


	//----- nvinfo : EIATTR_KPARAM_INFO
	.align		4
.L_19:
        /*0058*/ 	.byte	0x04, 0x17
        /*005a*/ 	.short	(.L_21 - .L_20)
.L_20:
        /*005c*/ 	.word	0x00000000
        /*0060*/ 	.short	0x0005
        /*0062*/ 	.short	0x0028
        /*0064*/ 	.byte	0x00, 0xf4, 0x21, 0x00


	//----- nvinfo : EIATTR_KPARAM_INFO
	.align		4
.L_21:
        /*0068*/ 	.byte	0x04, 0x17
        /*006a*/ 	.short	(.L_23 - .L_22)
.L_22:
        /*006c*/ 	.word	0x00000000
        /*0070*/ 	.short	0x0004
        /*0072*/ 	.short	0x0020
        /*0074*/ 	.byte	0x00, 0xf4, 0x21, 0x00


	//----- nvinfo : EIATTR_KPARAM_INFO
	.align		4
.L_23:
        /*0078*/ 	.byte	0x04, 0x17
        /*007a*/ 	.short	(.L_25 - .L_24)
.L_24:
        /*007c*/ 	.word	0x00000000
        /*0080*/ 	.short	0x0003
        /*0082*/ 	.short	0x0018
        /*0084*/ 	.byte	0x00, 0xf4, 0x21, 0x00


	//----- nvinfo : EIATTR_KPARAM_INFO
	.align		4
.L_25:
        /*0088*/ 	.byte	0x04, 0x17
        /*008a*/ 	.short	(.L_27 - .L_26)
.L_26:
        /*008c*/ 	.word	0x00000000
        /*0090*/ 	.short	0x0002
        /*0092*/ 	.short	0x0010
        /*0094*/ 	.byte	0x00, 0xf4, 0x21, 0x00


	//----- nvinfo : EIATTR_KPARAM_INFO
	.align		4
.L_27:
        /*0098*/ 	.byte	0x04, 0x17
        /*009a*/ 	.short	(.L_29 - .L_28)
.L_28:
        /*009c*/ 	.word	0x00000000
        /*00a0*/ 	.short	0x0001
        /*00a2*/ 	.short	0x0008
        /*00a4*/ 	.byte	0x00, 0xf4, 0x21, 0x00


	//----- nvinfo : EIATTR_KPARAM_INFO
	.align		4
.L_29:
        /*00a8*/ 	.byte	0x04, 0x17
        /*00aa*/ 	.short	(.L_31 - .L_30)
.L_30:
        /*00ac*/ 	.word	0x00000000
        /*00b0*/ 	.short	0x0000
        /*00b2*/ 	.short	0x0000
        /*00b4*/ 	.byte	0x00, 0xf4, 0x21, 0x00


	//----- nvinfo : EIATTR_SPARSE_MMA_MASK
	.align		4
.L_31:
        /*00b8*/ 	.byte	0x03, 0x50
        /*00ba*/ 	.short	0x0000


	//----- nvinfo : EIATTR_MAXREG_COUNT
	.align		4
        /*00bc*/ 	.byte	0x03, 0x1b
        /*00be*/ 	.short	0x00ff


	//----- nvinfo : EIATTR_EXIT_INSTR_OFFSETS
	.align		4
        /*00c0*/ 	.byte	0x04, 0x1c
        /*00c2*/ 	.short	(.L_33 - .L_32)


	//   ....[0]....
.L_32:
        /*00c4*/ 	.word	0x00000a60


	//   ....[1]....
        /*00c8*/ 	.word	0x00000a80


	//----- nvinfo : EIATTR_REQNTID
	.align		4
.L_33:
        /*00cc*/ 	.byte	0x04, 0x10
        /*00ce*/ 	.short	(.L_35 - .L_34)
.L_34:
        /*00d0*/ 	.word	0x00000020
        /*00d4*/ 	.word	0x00000001
        /*00d8*/ 	.word	0x00000001


	//----- nvinfo : EIATTR_CBANK_PARAM_SIZE
	.align		4
.L_35:
        /*00dc*/ 	.byte	0x03, 0x19
        /*00de*/ 	.short	0x0054


	//----- nvinfo : EIATTR_PARAM_CBANK
	.align		4
        /*00e0*/ 	.byte	0x04, 0x0a
        /*00e2*/ 	.short	(.L_37 - .L_36)
	.align		4
.L_36:
        /*00e4*/ 	.word	index@(.nv.constant0.triton_poi_fused__to_copy_add_mul_ne_pow_sum_view_2)
        /*00e8*/ 	.short	0x0210
        /*00ea*/ 	.short	0x0054


	//----- nvinfo : EIATTR_SW_WAR
	.align		4
.L_37:
        /*00ec*/ 	.byte	0x04, 0x36
        /*00ee*/ 	.short	(.L_39 - .L_38)
.L_38:
        /*00f0*/ 	.word	0x00000008
.L_39:


//--------------------- .nv.callgraph             --------------------------
	.section	.nv.callgraph,"",@"SHT_CUDA_CALLGRAPH"
	.align	4
	.sectionentsize	8
	.align		4
        /*0000*/ 	.word	0x00000000
	.align		4
        /*0004*/ 	.word	0xffffffff
	.align		4
        /*0008*/ 	.word	0x00000000
	.align		4
        /*000c*/ 	.word	0xfffffffe
	.align		4
        /*0010*/ 	.word	0x00000000
	.align		4
        /*0014*/ 	.word	0xfffffffd
	.align		4
        /*0018*/ 	.word	0x00000000
	.align		4
        /*001c*/ 	.word	0xfffffffc


//--------------------- .text.triton_poi_fused__to_copy_add_mul_ne_pow_sum_view_2 --------------------------
	.section	.text.triton_poi_fused__to_copy_add_mul_ne_pow_sum_view_2,"ax",@progbits
	.align	128
        .global         triton_poi_fused__to_copy_add_mul_ne_pow_sum_view_2
        .type           triton_poi_fused__to_copy_add_mul_ne_pow_sum_view_2,@function
        .size           triton_poi_fused__to_copy_add_mul_ne_pow_sum_view_2,(.L_x_1 - triton_poi_fused__to_copy_add_mul_ne_pow_sum_view_2)
        .other          triton_poi_fused__to_copy_add_mul_ne_pow_sum_view_2,@"STO_CUDA_ENTRY STV_DEFAULT"
triton_poi_fused__to_copy_add_mul_ne_pow_sum_view_2:
.text.triton_poi_fused__to_copy_add_mul_ne_pow_sum_view_2:
[----:B------:R-:W0:Y:S01]  /*0000*/  LDC R1, c[0x0][0x28] ;  /* 0x00000a00ff017b82 */ /* 0x000e220000000800 */
[----:B------:R-:W1:Y:S07]  /*0010*/  S2R R12, SR_TID.X ;  /* 0x00000000000c7919 */ /* 0x000e6e0000002100 */
[----:B------:R-:W2:Y:S01]  /*0020*/  LDC.64 R8, c[0x0][0x218] ;  /* 0x00008600ff087b82 */ /* 0x000ea20000000a00 */
[----:B------:R-:W-:Y:S01]  /*0030*/  CS2R R14, SRZ ;  /* 0x00000000000e7805 */ /* 0x000fe2000001ff00 */
[----:B------:R-:W-:Y:S01]  /*0040*/  ULDC.64 UR4, c[0x0][0x208] ;  /* 0x0000820000047ab9 */ /* 0x000fe20000000a00 */
[----:B------:R-:W3:Y:S01]  /*0050*/  S2R R3, SR_CTAID.X ;  /* 0x0000000000037919 */ /* 0x000ee20000002500 */
[----:B------:R-:W-:-:S04]  /*0060*/  CS2R R16, SRZ ;  /* 0x0000000000107805 */ /* 0x000fc8000001ff00 */
[----:B------:R-:W4:Y:S01]  /*0070*/  LDC.64 R6, c[0x0][0x210] ;  /* 0x00008400ff067b82 */ /* 0x000f220000000a00 */
[----:B-1----:R-:W-:-:S04]  /*0080*/  LOP3.LUT R0, R12, 0x3, RZ, 0xc0, !PT ;  /* 0x000000030c007812 */ /* 0x002fc800078ec0ff */
[----:B---3--:R-:W-:-:S04]  /*0090*/  LEA R0, R3, R0, 0x2 ;  /* 0x0000000003007211 */ /* 0x008fc800078e10ff */
[C---:B------:R-:W-:Y:S02]  /*00a0*/  ISETP.GE.AND P0, PT, R0.reuse, 0x4, PT ;  /* 0x000000040000780c */ /* 0x040fe40003f06270 */
[----:B------:R-:W-:-:S05]  /*00b0*/  SHF.L.U32 R3, R0, 0x2, RZ ;  /* 0x0000000200037819 */ /* 0x000fca00000006ff */
[----:B--2---:R-:W-:-:S06]  /*00c0*/  IMAD.WIDE R8, R3, 0x4, R8 ;  /* 0x0000000403087825 */ /* 0x004fcc00078e0208 */
[----:B------:R-:W2:Y:S04]  /*00d0*/  @!P0 LDG.E.EL R14, desc[UR4][R8.64] ;  /* 0x00000004080e8981 */ /* 0x000ea8000c2e1900 */
[----:B------:R-:W3:Y:S04]  /*00e0*/  @!P0 LDG.E.EL R15, desc[UR4][R8.64+0x4] ;  /* 0x00000404080f8981 */ /* 0x000ee8000c2e1900 */
[----:B------:R-:W5:Y:S04]  /*00f0*/  @!P0 LDG.E.EL R16, desc[UR4][R8.64+0x8] ;  /* 0x0000080408108981 */ /* 0x000f68000c2e1900 */
[----:B------:R2:W5:Y:S01]  /*0100*/  @!P0 LDG.E.EL R17, desc[UR4][R8.64+0xc] ;  /* 0x00000c0408118981 */ /* 0x000562000c2e1900 */
[----:B------:R-:W-:Y:S01]  /*0110*/  CS2R R4, SRZ ;  /* 0x0000000000047805 */ /* 0x000fe2000001ff00 */
[----:B----4-:R-:W-:Y:S01]  /*0120*/  IMAD.WIDE R6, R3, 0x4, R6 ;  /* 0x0000000403067825 */ /* 0x010fe200078e0206 */
[----:B------:R-:W-:-:S04]  /*0130*/  HFMA2.MMA R18, -RZ, RZ, 0, 0 ;  /* 0x00000000ff127435 */ /* 0x000fc800000001ff */
[----:B------:R-:W4:Y:S04]  /*0140*/  @!P0 LDG.E.EL R5, desc[UR4][R6.64] ;  /* 0x0000000406058981 */ /* 0x000f28000c2e1900 */
[----:B------:R-:W4:Y:S04]  /*0150*/  @!P0 LDG.E.EL R4, desc[UR4][R6.64+0x8] ;  /* 0x0000080406048981 */ /* 0x000f28000c2e1900 */
[----:B------:R-:W4:Y:S01]  /*0160*/  @!P0 LDG.E.EL R18, desc[UR4][R6.64+0x4] ;  /* 0x0000040406128981 */ /* 0x000f22000c2e1900 */
[----:B------:R-:W-:-:S06]  /*0170*/  MOV R2, RZ ;  /* 0x000000ff00027202 */ /* 0x000fcc0000000f00 */
[----:B------:R1:W4:Y:S01]  /*0180*/  @!P0 LDG.E.EL R2, desc[UR4][R6.64+0xc] ;  /* 0x00000c0406028981 */ /* 0x000322000c2e1900 */
[----:B------:R-:W-:-:S04]  /*0190*/  LOP3.LUT P0, RZ, R12, 0x1c, RZ, 0xc0, !PT ;  /* 0x0000001c0cff7812 */ /* 0x000fc8000780c0ff */
[----:B------:R-:W-:Y:S01]  /*01a0*/  ISETP.LT.AND P0, PT, R0, 0x4, !P0 ;  /* 0x000000040000780c */ /* 0x000fe20004701270 */
[----:B--2---:R-:W2:Y:S08]  /*01b0*/  F2I.S64.TRUNC R8, R14 ;  /* 0x0000000e00087311 */ /* 0x004eb0000020d900 */
[----:B---3--:R-:W3:Y:S01]  /*01c0*/  F2I.S64.TRUNC R10, R15 ;  /* 0x0000000f000a7311 */ /* 0x008ee2000020d900 */
[----:B--2---:R-:W-:-:S07]  /*01d0*/  ISETP.GE.U32.AND P6, PT, R8, 0x1, PT ;  /* 0x000000010800780c */ /* 0x004fce0003fc6070 */
[----:B-----5:R-:W2:Y:S01]  /*01e0*/  F2I.S64.TRUNC R12, R16 ;  /* 0x00000010000c7311 */ /* 0x020ea2000020d900 */
[----:B------:R-:W-:-:S07]  /*01f0*/  ISETP.GE.AND.EX P6, PT, R9, RZ, PT, P6 ;  /* 0x000000ff0900720c */ /* 0x000fce0003fc6360 */
[----:B-1----:R-:W1:Y:S01]  /*0200*/  F2I.S64.TRUNC R6, R17 ;  /* 0x0000001100067311 */ /* 0x002e62000020d900 */
[C---:B------:R-:W-:Y:S02]  /*0210*/  ISETP.NE.U32.AND P3, PT, R8.reuse, 0x1, PT ;  /* 0x000000010800780c */ /* 0x040fe40003f65070 */
[C---:B------:R-:W-:Y:S02]  /*0220*/  ISETP.NE.U32.AND P1, PT, R8.reuse, 0x2, PT ;  /* 0x000000020800780c */ /* 0x040fe40003f25070 */
[----:B------:R-:W-:Y:S02]  /*0230*/  ISETP.GT.U32.AND P2, PT, R8, 0x2, PT ;  /* 0x000000020800780c */ /* 0x000fe40003f44070 */
[----:B------:R-:W-:Y:S02]  /*0240*/  FSEL R8, RZ, 1, P6 ;  /* 0x3f800000ff087808 */ /* 0x000fe40003000000 */
[C---:B---3--:R-:W-:Y:S02]  /*0250*/  ISETP.GE.U32.AND P4, PT, R10.reuse, 0x1, PT ;  /* 0x000000010a00780c */ /* 0x048fe40003f86070 */
[----:B------:R-:W-:-:S02]  /*0260*/  ISETP.NE.U32.AND P6, PT, R10, 0x2, PT ;  /* 0x000000020a00780c */ /* 0x000fc40003fc5070 */
[C---:B------:R-:W-:Y:S02]  /*0270*/  ISETP.GE.AND.EX P4, PT, R11.reuse, RZ, PT, P4 ;  /* 0x000000ff0b00720c */ /* 0x040fe40003f86340 */
[----:B------:R-:W-:Y:S02]  /*0280*/  ISETP.NE.AND.EX P6, PT, R11, RZ, PT, P6 ;  /* 0x000000ff0b00720c */ /* 0x000fe40003fc5360 */
[----:B------:R-:W-:Y:S02]  /*0290*/  ISETP.NE.U32.AND P5, PT, R10, 0x1, PT ;  /* 0x000000010a00780c */ /* 0x000fe40003fa5070 */
[----:B------:R-:W-:Y:S02]  /*02a0*/  FSEL R20, RZ, 1, P4 ;  /* 0x3f800000ff147808 */ /* 0x000fe40002000000 */
[----:B------:R-:W-:Y:S02]  /*02b0*/  FSEL R29, RZ, 1, P6 ;  /* 0x3f800000ff1d7808 */ /* 0x000fe40003000000 */
[----:B--2---:R-:W-:-:S02]  /*02c0*/  ISETP.NE.U32.AND P4, PT, R12, 0x1, PT ;  /* 0x000000010c00780c */ /* 0x004fc40003f85070 */
[----:B-1----:R-:W-:Y:S02]  /*02d0*/  ISETP.NE.U32.AND P6, PT, R6, 0x1, PT ;  /* 0x000000010600780c */ /* 0x002fe40003fc5070 */
[----:B------:R-:W-:Y:S02]  /*02e0*/  ISETP.NE.AND.EX P1, PT, R9, RZ, PT, P1 ;  /* 0x000000ff0900720c */ /* 0x000fe40003f25310 */
[----:B------:R-:W-:Y:S02]  /*02f0*/  ISETP.NE.AND.EX P5, PT, R11, RZ, PT, P5 ;  /* 0x000000ff0b00720c */ /* 0x000fe40003fa5350 */
[----:B------:R-:W-:Y:S02]  /*0300*/  ISETP.NE.AND.EX P4, PT, R13, RZ, PT, P4 ;  /* 0x000000ff0d00720c */ /* 0x000fe40003f85340 */
[----:B------:R-:W-:Y:S02]  /*0310*/  ISETP.NE.AND.EX P6, PT, R7, RZ, PT, P6 ;  /* 0x000000ff0700720c */ /* 0x000fe40003fc5360 */
[----:B------:R-:W-:-:S02]  /*0320*/  FSEL R27, RZ, 1, P1 ;  /* 0x3f800000ff1b7808 */ /* 0x000fc40000800000 */
[----:B------:R-:W-:Y:S02]  /*0330*/  FSEL R21, RZ, 1, P5 ;  /* 0x3f800000ff157808 */ /* 0x000fe40002800000 */
[----:B------:R-:W-:Y:S02]  /*0340*/  ISETP.NE.AND.EX P3, PT, R9, RZ, PT, P3 ;  /* 0x000000ff0900720c */ /* 0x000fe40003f65330 */
[----:B------:R-:W-:Y:S02]  /*0350*/  ISETP.GE.U32.AND P1, PT, R12, 0x1, PT ;  /* 0x000000010c00780c */ /* 0x000fe40003f26070 */
[----:B------:R-:W-:Y:S02]  /*0360*/  ISETP.GE.U32.AND P5, PT, R6, 0x1, PT ;  /* 0x000000010600780c */ /* 0x000fe40003fa6070 */
[----:B------:R-:W-:Y:S02]  /*0370*/  FSEL R23, RZ, 1, P4 ;  /* 0x3f800000ff177808 */ /* 0x000fe40002000000 */
[----:B------:R-:W-:-:S02]  /*0380*/  FSEL R25, RZ, 1, P6 ;  /* 0x3f800000ff197808 */ /* 0x000fc40003000000 */
[C---:B------:R-:W-:Y:S02]  /*0390*/  ISETP.NE.U32.AND P4, PT, R6.reuse, 0x2, PT ;  /* 0x000000020600780c */ /* 0x040fe40003f85070 */
[----:B------:R-:W-:Y:S02]  /*03a0*/  ISETP.GT.U32.AND P6, PT, R6, 0x2, PT ;  /* 0x000000020600780c */ /* 0x000fe40003fc4070 */
[----:B------:R-:W-:Y:S02]  /*03b0*/  FSEL R19, RZ, 1, P3 ;  /* 0x3f800000ff137808 */ /* 0x000fe40001800000 */
[----:B------:R-:W-:Y:S02]  /*03c0*/  ISETP.GE.AND.EX P1, PT, R13, RZ, PT, P1 ;  /* 0x000000ff0d00720c */ /* 0x000fe40003f26310 */
[----:B------:R-:W-:Y:S02]  /*03d0*/  ISETP.GE.AND.EX P5, PT, R7, RZ, PT, P5 ;  /* 0x000000ff0700720c */ /* 0x000fe40003fa6350 */
[----:B------:R-:W-:-:S02]  /*03e0*/  ISETP.GT.U32.AND P3, PT, R10, 0x2, PT ;  /* 0x000000020a00780c */ /* 0x000fc40003f64070 */
[C---:B------:R-:W-:Y:S02]  /*03f0*/  ISETP.NE.AND.EX P4, PT, R7.reuse, RZ, PT, P4 ;  /* 0x000000ff0700720c */ /* 0x040fe40003f85340 */
[----:B------:R-:W-:Y:S01]  /*0400*/  ISETP.GT.AND.EX P6, PT, R7, RZ, PT, P6 ;  /* 0x000000ff0700720c */ /* 0x000fe20003fc4360 */
[-C--:B----4-:R-:W-:Y:S01]  /*0410*/  FMUL R7, R20, R5.reuse ;  /* 0x0000000514077220 */ /* 0x090fe20000400000 */
[----:B------:R-:W-:Y:S01]  /*0420*/  FSET.BF.NEU.AND R6, R15, 255, PT ;  /* 0x437f00000f06780a */ /* 0x000fe2000380d000 */
[-C--:B------:R-:W-:Y:S01]  /*0430*/  FMUL R10, R8, R5.reuse ;  /* 0x00000005080a7220 */ /* 0x080fe20000400000 */
[----:B------:R-:W-:Y:S02]  /*0440*/  FSEL R22, RZ, 1, P1 ;  /* 0x3f800000ff167808 */ /* 0x000fe40000800000 */
[----:B------:R-:W-:Y:S01]  /*0450*/  FSEL R24, RZ, 1, P5 ;  /* 0x3f800000ff187808 */ /* 0x000fe20002800000 */
[-C--:B------:R-:W-:Y:S01]  /*0460*/  FFMA R8, R5, R5.reuse, R8 ;  /* 0x0000000505087223 */ /* 0x080fe20000000008 */
[----:B------:R-:W-:Y:S01]  /*0470*/  ISETP.GT.AND.EX P3, PT, R11, RZ, PT, P3 ;  /* 0x000000ff0b00720c */ /* 0x000fe20003f64330 */
[----:B------:R-:W-:Y:S01]  /*0480*/  FFMA R11, R5, R5, R20 ;  /* 0x00000005050b7223 */ /* 0x000fe20000000014 */
[----:B------:R-:W-:-:S02]  /*0490*/  ISETP.NE.U32.AND P1, PT, R12, 0x2, PT ;  /* 0x000000020c00780c */ /* 0x000fc40003f25070 */
[----:B------:R-:W-:Y:S01]  /*04a0*/  ISETP.GT.U32.AND P5, PT, R12, 0x2, PT ;  /* 0x000000020c00780c */ /* 0x000fe20003fa4070 */
[----:B------:R-:W-:Y:S01]  /*04b0*/  FMUL R7, R7, R6 ;  /* 0x0000000607077220 */ /* 0x000fe20000400000 */
[----:B------:R-:W-:Y:S01]  /*04c0*/  FSET.BF.NEU.AND R3, R14, 255, PT ;  /* 0x437f00000e03780a */ /* 0x000fe2000380d000 */
[-C--:B------:R-:W-:Y:S01]  /*04d0*/  FMUL R12, R24, R5.reuse ;  /* 0x00000005180c7220 */ /* 0x080fe20000400000 */
[----:B------:R-:W-:Y:S01]  /*04e0*/  ISETP.GT.AND.EX P2, PT, R9, RZ, PT, P2 ;  /* 0x000000ff0900720c */ /* 0x000fe20003f44320 */
[-C--:B------:R-:W-:Y:S01]  /*04f0*/  FMUL R9, R22, R5.reuse ;  /* 0x0000000516097220 */ /* 0x080fe20000400000 */
[----:B------:R-:W-:Y:S01]  /*0500*/  ISETP.NE.AND.EX P1, PT, R13, RZ, PT, P1 ;  /* 0x000000ff0d00720c */ /* 0x000fe20003f25310 */
[-C--:B------:R-:W-:Y:S01]  /*0510*/  FFMA R24, R5, R5.reuse, R24 ;  /* 0x0000000505187223 */ /* 0x080fe20000000018 */
[----:B------:R-:W-:Y:S01]  /*0520*/  ISETP.GT.AND.EX P5, PT, R13, RZ, PT, P5 ;  /* 0x000000ff0d00720c */ /* 0x000fe20003fa4350 */
[----:B------:R-:W-:Y:S01]  /*0530*/  FFMA R13, R5, R5, R22 ;  /* 0x00000005050d7223 */ /* 0x000fe20000000016 */
[----:B------:R-:W-:Y:S01]  /*0540*/  FADD R8, R8, R11 ;  /* 0x0000000b08087221 */ /* 0x000fe20000000000 */
[----:B------:R-:W-:Y:S01]  /*0550*/  FSET.BF.NEU.AND R5, R16, 255, PT ;  /* 0x437f00001005780a */ /* 0x000fe2000380d000 */
[CC--:B------:R-:W-:Y:S01]  /*0560*/  FFMA R11, R18.reuse, R18.reuse, R19 ;  /* 0x00000012120b7223 */ /* 0x0c0fe20000000013 */
[-C--:B------:R-:W-:Y:S01]  /*0570*/  FFMA R14, R18, R18.reuse, R21 ;  /* 0x00000012120e7223 */ /* 0x080fe20000000015 */
[----:B------:R-:W-:Y:S01]  /*0580*/  FFMA R10, R10, R3, R7 ;  /* 0x000000030a0a7223 */ /* 0x000fe20000000007 */
[-C--:B------:R-:W-:Y:S01]  /*0590*/  FMUL R21, R21, R18.reuse ;  /* 0x0000001215157220 */ /* 0x080fe20000400000 */
[-C--:B------:R-:W-:Y:S01]  /*05a0*/  FFMA R16, R18, R18.reuse, R23 ;  /* 0x0000001212107223 */ /* 0x080fe20000000017 */
[----:B------:R-:W-:Y:S01]  /*05b0*/  FADD R11, R11, R14 ;  /* 0x0000000e0b0b7221 */ /* 0x000fe20000000000 */
[----:B------:R-:W-:Y:S01]  /*05c0*/  FADD R7, R8, R13 ;  /* 0x0000000d08077221 */ /* 0x000fe20000000000 */
[----:B------:R-:W-:Y:S01]  /*05d0*/  FFMA R9, R9, R5, R10 ;  /* 0x0000000509097223 */ /* 0x000fe2000000000a */
[-C--:B------:R-:W-:Y:S01]  /*05e0*/  FMUL R10, R19, R18.reuse ;  /* 0x00000012130a7220 */ /* 0x080fe20000400000 */
[----:B------:R-:W-:Y:S01]  /*05f0*/  FMUL R14, R6, R21 ;  /* 0x00000015060e7220 */ /* 0x000fe20000400000 */
[----:B------:R-:W-:Y:S01]  /*0600*/  FSET.BF.NEU.AND R8, R17, 255, PT ;  /* 0x437f00001108780a */ /* 0x000fe2000380d000 */
[----:B------:R-:W-:Y:S01]  /*0610*/  FADD R16, R11, R16 ;  /* 0x000000100b107221 */ /* 0x000fe20000000000 */
[----:B------:R-:W-:Y:S01]  /*0620*/  FFMA R13, R18, R18, R25 ;  /* 0x00000012120d7223 */ /* 0x000fe20000000019 */
[----:B------:R-:W-:Y:S01]  /*0630*/  FFMA R14, R3, R10, R14 ;  /* 0x0000000a030e7223 */ /* 0x000fe2000000000e */
[----:B------:R-:W-:Y:S01]  /*0640*/  FMUL R23, R23, R18 ;  /* 0x0000001217177220 */ /* 0x000fe20000400000 */
[----:B------:R-:W-:Y:S01]  /*0650*/  FFMA R10, R12, R8, R9 ;  /* 0x000000080c0a7223 */ /* 0x000fe20000000009 */
[----:B------:R-:W-:Y:S01]  /*0660*/  FADD R9, R16, R13 ;  /* 0x0000000d10097221 */ /* 0x000fe20000000000 */
[-C--:B------:R-:W-:Y:S01]  /*0670*/  FMUL R13, R29, R4.reuse ;  /* 0x000000041d0d7220 */ /* 0x080fe20000400000 */
[----:B------:R-:W-:Y:S01]  /*0680*/  FSEL R15, RZ, 1, P1 ;  /* 0x3f800000ff0f7808 */ /* 0x000fe20000800000 */
[-C--:B------:R-:W-:Y:S01]  /*0690*/  FMUL R12, R27, R4.reuse ;  /* 0x000000041b0c7220 */ /* 0x080fe20000400000 */
[----:B------:R-:W-:Y:S01]  /*06a0*/  FFMA R11, R5, R23, R14 ;  /* 0x00000017050b7223 */ /* 0x000fe2000000000e */
[CC--:B------:R-:W-:Y:S01]  /*06b0*/  FFMA R27, R4.reuse, R4.reuse, R27 ;  /* 0x00000004041b7223 */ /* 0x0c0fe2000000001b */
[-C--:B------:R-:W-:Y:S01]  /*06c0*/  FFMA R16, R4, R4.reuse, R29 ;  /* 0x0000000404107223 */ /* 0x080fe2000000001d */
[----:B------:R-:W-:Y:S01]  /*06d0*/  FMUL R14, R6, R13 ;  /* 0x0000000d060e7220 */ /* 0x000fe20000400000 */
[----:B------:R-:W-:Y:S01]  /*06e0*/  FSEL R13, RZ, 1, P4 ;  /* 0x3f800000ff0d7808 */ /* 0x000fe20002000000 */
[C---:B------:R-:W-:Y:S01]  /*06f0*/  FFMA R17, R4.reuse, R4, R15 ;  /* 0x0000000404117223 */ /* 0x040fe2000000000f */
[----:B------:R-:W-:Y:S01]  /*0700*/  FADD R16, R27, R16 ;  /* 0x000000101b107221 */ /* 0x000fe20000000000 */
[----:B------:R-:W-:Y:S01]  /*0710*/  FFMA R12, R3, R12, R14 ;  /* 0x0000000c030c7223 */ /* 0x000fe2000000000e */
[-C--:B------:R-:W-:Y:S01]  /*0720*/  FMUL R15, R15, R4.reuse ;  /* 0x000000040f0f7220 */ /* 0x080fe20000400000 */
[-C--:B------:R-:W-:Y:S01]  /*0730*/  FMUL R28, R13, R4.reuse ;  /* 0x000000040d1c7220 */ /* 0x080fe20000400000 */
[----:B------:R-:W-:Y:S01]  /*0740*/  FFMA R21, R4, R4, R13 ;  /* 0x0000000404157223 */ /* 0x000fe2000000000d */
[----:B------:R-:W-:Y:S01]  /*0750*/  FSEL R23, RZ, 1, !P3 ;  /* 0x3f800000ff177808 */ /* 0x000fe20005800000 */
[----:B------:R-:W-:Y:S01]  /*0760*/  FADD R4, R16, R17 ;  /* 0x0000001110047221 */ /* 0x000fe20000000000 */
[----:B------:R-:W-:Y:S01]  /*0770*/  FMUL R18, R25, R18 ;  /* 0x0000001219127220 */ /* 0x000fe20000400000 */
[----:B------:R-:W-:Y:S01]  /*0780*/  FSEL R17, RZ, 1, !P2 ;  /* 0x3f800000ff117808 */ /* 0x000fe20005000000 */
[----:B------:R-:W-:Y:S01]  /*0790*/  FFMA R29, R5, R15, R12 ;  /* 0x0000000f051d7223 */ /* 0x000fe2000000000c */
[-C--:B------:R-:W-:Y:S01]  /*07a0*/  FMUL R15, R23, R2.reuse ;  /* 0x00000002170f7220 */ /* 0x080fe20000400000 */
[----:B------:R-:W-:Y:S01]  /*07b0*/  FFMA R23, R2, R2, R23 ;  /* 0x0000000202177223 */ /* 0x000fe20000000017 */
[----:B------:R-:W-:Y:S01]  /*07c0*/  FFMA R11, R8, R18, R11 ;  /* 0x00000012080b7223 */ /* 0x000fe2000000000b */
[----:B------:R-:W-:Y:S01]  /*07d0*/  FFMA R14, R2, R2, R17 ;  /* 0x00000002020e7223 */ /* 0x000fe20000000011 */
[----:B------:R-:W1:Y:S01]  /*07e0*/  LDC.64 R18, c[0x0][0x220] ;  /* 0x00008800ff127b82 */ /* 0x000e620000000a00 */
[----:B------:R-:W-:Y:S01]  /*07f0*/  FADD R7, R7, R24 ;  /* 0x0000001807077221 */ /* 0x000fe20000000000 */
[----:B------:R-:W-:Y:S01]  /*0800*/  FADD R4, R4, R21 ;  /* 0x0000001504047221 */ /* 0x000fe20000000000 */
[----:B------:R-:W-:Y:S01]  /*0810*/  FADD R32, R14, R23 ;  /* 0x000000170e207221 */ /* 0x000fe20000000000 */
[----:B------:R-:W-:-:S04]  /*0820*/  FMUL R30, R6, R15 ;  /* 0x0000000f061e7220 */ /* 0x000fc80000400000 */
[----:B------:R-:W2:Y:S08]  /*0830*/  LDC.64 R12, c[0x0][0x228] ;  /* 0x00008a00ff0c7b82 */ /* 0x000eb00000000a00 */
[----:B------:R-:W3:Y:S08]  /*0840*/  LDC.64 R26, c[0x0][0x230] ;  /* 0x00008c00ff1a7b82 */ /* 0x000ef00000000a00 */
[----:B------:R-:W4:Y:S08]  /*0850*/  LDC.64 R24, c[0x0][0x238] ;  /* 0x00008e00ff187b82 */ /* 0x000f300000000a00 */
[----:B------:R-:W5:Y:S08]  /*0860*/  LDC.64 R22, c[0x0][0x240] ;  /* 0x00009000ff167b82 */ /* 0x000f700000000a00 */
[----:B------:R-:W5:Y:S01]  /*0870*/  LDC.64 R20, c[0x0][0x248] ;  /* 0x00009200ff147b82 */ /* 0x000f620000000a00 */
[----:B------:R-:W-:-:S07]  /*0880*/  FMUL R6, R17, R2 ;  /* 0x0000000211067220 */ /* 0x000fce0000400000 */
[----:B------:R-:W5:Y:S01]  /*0890*/  LDC.64 R14, c[0x0][0x250] ;  /* 0x00009400ff0e7b82 */ /* 0x000f620000000a00 */
[----:B------:R-:W-:Y:S01]  /*08a0*/  FSEL R31, RZ, 1, !P5 ;  /* 0x3f800000ff1f7808 */ /* 0x000fe20006800000 */
[----:B------:R-:W-:-:S06]  /*08b0*/  FFMA R6, R3, R6, R30 ;  /* 0x0000000603067223 */ /* 0x000fcc000000001e */
[----:B------:R-:W5:Y:S01]  /*08c0*/  LDC.64 R16, c[0x0][0x258] ;  /* 0x00009600ff107b82 */ /* 0x000f620000000a00 */
[----:B------:R-:W-:Y:S01]  /*08d0*/  FSEL R33, RZ, 1, !P6 ;  /* 0x3f800000ff217808 */ /* 0x000fe20007000000 */
[-C--:B------:R-:W-:Y:S01]  /*08e0*/  FFMA R3, R2, R2.reuse, R31 ;  /* 0x0000000202037223 */ /* 0x080fe2000000001f */
[----:B------:R-:W-:Y:S01]  /*08f0*/  FMUL R31, R31, R2 ;  /* 0x000000021f1f7220 */ /* 0x000fe20000400000 */
[----:B-1----:R-:W-:-:S04]  /*0900*/  IMAD.WIDE R18, R0, 0x4, R18 ;  /* 0x0000000400127825 */ /* 0x002fc800078e0212 */
[----:B------:R-:W-:Y:S01]  /*0910*/  FMUL R30, R33, R2 ;  /* 0x00000002211e7220 */ /* 0x000fe20000400000 */
[----:B------:R-:W-:Y:S01]  /*0920*/  FFMA R31, R5, R31, R6 ;  /* 0x0000001f051f7223 */ /* 0x000fe20000000006 */
[----:B--2---:R-:W-:-:S04]  /*0930*/  IMAD.WIDE R12, R0, 0x4, R12 ;  /* 0x00000004000c7825 */ /* 0x004fc800078e020c */
[----:B------:R-:W-:Y:S01]  /*0940*/  FFMA R29, R8, R28, R29 ;  /* 0x0000001c081d7223 */ /* 0x000fe2000000001d */
[C---:B---3--:R-:W-:Y:S01]  /*0950*/  IMAD.WIDE R26, R0.reuse, 0x4, R26 ;  /* 0x00000004001a7825 */ /* 0x048fe200078e021a */
[----:B------:R1:W-:Y:S03]  /*0960*/  @P0 STG.E desc[UR4][R18.64], R10 ;  /* 0x0000000a12000986 */ /* 0x0003e6000c101904 */
[----:B----4-:R-:W-:-:S04]  /*0970*/  IMAD.WIDE R24, R0, 0x4, R24 ;  /* 0x0000000400187825 */ /* 0x010fc800078e0218 */
[----:B------:R-:W-:Y:S01]  /*0980*/  FFMA R31, R8, R30, R31 ;  /* 0x0000001e081f7223 */ /* 0x000fe2000000001f */
[----:B------:R1:W-:Y:S01]  /*0990*/  @P0 STG.E desc[UR4][R12.64], R7 ;  /* 0x000000070c000986 */ /* 0x0003e2000c101904 */
[----:B-----5:R-:W-:-:S03]  /*09a0*/  IMAD.WIDE R22, R0, 0x4, R22 ;  /* 0x0000000400167825 */ /* 0x020fc600078e0216 */
[----:B------:R1:W-:Y:S01]  /*09b0*/  @P0 STG.E desc[UR4][R26.64], R11 ;  /* 0x0000000b1a000986 */ /* 0x0003e2000c101904 */
[----:B0-----:R-:W-:-:S03]  /*09c0*/  IMAD.WIDE R20, R0, 0x4, R20 ;  /* 0x0000000400147825 */ /* 0x001fc600078e0214 */
[----:B------:R1:W-:Y:S01]  /*09d0*/  @P0 STG.E desc[UR4][R24.64], R9 ;  /* 0x0000000918000986 */ /* 0x0003e2000c101904 */
[----:B------:R-:W-:-:S04]  /*09e0*/  IMAD.WIDE R14, R0, 0x4, R14 ;  /* 0x00000004000e7825 */ /* 0x000fc800078e020e */
[----:B------:R-:W-:Y:S01]  /*09f0*/  FFMA R2, R2, R2, R33 ;  /* 0x0000000202027223 */ /* 0x000fe20000000021 */
[----:B------:R1:W-:Y:S01]  /*0a00*/  @P0 STG.E desc[UR4][R22.64], R29 ;  /* 0x0000001d16000986 */ /* 0x0003e2000c101904 */
[----:B------:R-:W-:-:S03]  /*0a10*/  FADD R3, R32, R3 ;  /* 0x0000000320037221 */ /* 0x000fc60000000000 */
[----:B------:R1:W-:Y:S01]  /*0a20*/  @P0 STG.E desc[UR4][R20.64], R4 ;  /* 0x0000000414000986 */ /* 0x0003e2000c101904 */
[----:B------:R-:W-:-:S03]  /*0a30*/  FADD R3, R3, R2 ;  /* 0x0000000203037221 */ /* 0x000fc60000000000 */
[----:B------:R1:W-:Y:S01]  /*0a40*/  @P0 STG.E desc[UR4][R14.64], R31 ;  /* 0x0000001f0e000986 */ /* 0x0003e2000c101904 */
[----:B------:R-:W-:Y:S01]  /*0a50*/  IMAD.WIDE R16, R0, 0x4, R16 ;  /* 0x0000000400107825 */ /* 0x000fe200078e0210 */
[----:B------:R-:W-:Y:S06]  /*0a60*/  @!P0 EXIT ;  /* 0x000000000000894d */ /* 0x000fec0003800000 */
[----:B------:R-:W-:Y:S01]  /*0a70*/  STG.E desc[UR4][R16.64], R3 ;  /* 0x0000000310007986 */ /* 0x000fe2000c101904 */
[----:B------:R-:W-:Y:S05]  /*0a80*/  EXIT ;  /* 0x000000000000794d */ /* 0x000fea0003800000 */
.L_x_0:
[----:B------:R-:W-:-:S00]  /*0a90*/  BRA `(.L_x_0) ;  /* 0xfffffffc00fc7947 */ /* 0x000fc0000383ffff */
[----:B------:R-:W-:-:S00]  /*0aa0*/  NOP ;  /* 0x0000000000007918 */ /* 0x000fc00000000000 */
        /* <DEDUP_REMOVED lines=13> */
.L_x_1:


//--------------------- .nv.constant0.triton_poi_fused__to_copy_add_mul_ne_pow_sum_view_2 --------------------------
	.section	.nv.constant0.triton_poi_fused__to_copy_add_mul_ne_pow_sum_view_2,"a",@progbits
	.sectionflags	@""
	.align	4
.nv.constant0.triton_poi_fused__to_copy_add_mul_ne_pow_sum_view_2:
	.zero		612
